	.headerflags	@"EF_CUDA_TEXMODE_UNIFIED EF_CUDA_64BIT_ADDRESS EF_CUDA_ACCELERATORS EF_CUDA_SM90 EF_CUDA_VIRTUAL_SM(EF_CUDA_SM90)"
	.elftype	@"ET_EXEC"


//--------------------- .nv.info                  --------------------------
	.section	.nv.info,"",@"SHT_CUDA_INFO"
	.align	4


	//----- nvinfo : EIATTR_REGCOUNT
	.align		4
        /*0000*/ 	.byte	0x04, 0x2f
        /*0002*/ 	.short	(.L_1 - .L_0)
	.align		4
.L_0:
        /*0004*/ 	.word	index@(triton_poi_fused_convolution_leaky_relu_31)
        /*0008*/ 	.word	0x00000014


	//----- nvinfo : EIATTR_MIN_STACK_SIZE
	.align		4
.L_1:
        /*000c*/ 	.byte	0x04, 0x12
        /*000e*/ 	.short	(.L_3 - .L_2)
	.align		4
.L_2:
        /*0010*/ 	.word	index@(triton_poi_fused_convolution_leaky_relu_31)
        /*0014*/ 	.word	0x00000000


	//----- nvinfo : EIATTR_FRAME_SIZE
	.align		4
.L_3:
        /*0018*/ 	.byte	0x04, 0x11
        /*001a*/ 	.short	(.L_5 - .L_4)
	.align		4
.L_4:
        /*001c*/ 	.word	index@(triton_poi_fused_convolution_leaky_relu_31)
        /*0020*/ 	.word	0x00000000


	//----- nvinfo : EIATTR_MIN_STACK_SIZE
	.align		4
.L_5:
        /*0024*/ 	.byte	0x04, 0x12
        /*0026*/ 	.short	(.L_7 - .L_6)
	.align		4
.L_6:
        /*0028*/ 	.word	index@(triton_poi_fused_convolution_leaky_relu_31)
        /*002c*/ 	.word	0x00000000
.L_7:


//--------------------- .nv.info.triton_poi_fused_convolution_leaky_relu_31 --------------------------
	.section	.nv.info.triton_poi_fused_convolution_leaky_relu_31,"",@"SHT_CUDA_INFO"
	.sectionflags	@""
	.align	4


	//----- nvinfo : EIATTR_CUDA_API_VERSION
	.align		4
        /*0000*/ 	.byte	0x04, 0x37
        /*0002*/ 	.short	(.L_9 - .L_8)
.L_8:
        /*0004*/ 	.word	0x0000007c


	//----- nvinfo : EIATTR_KPARAM_INFO
	.align		4
.L_9:
        /*0008*/ 	.byte	0x04, 0x17
        /*000a*/ 	.short	(.L_11 - .L_10)
.L_10:
        /*000c*/ 	.word	0x00000000
        /*0010*/ 	.short	0x0005
        /*0012*/ 	.short	0x0028
        /*0014*/ 	.byte	0x00, 0xf0, 0x11, 0x00


	//----- nvinfo : EIATTR_KPARAM_INFO
	.align		4
.L_11:
        /*0018*/ 	.byte	0x04, 0x17
        /*001a*/ 	.short	(.L_13 - .L_12)
.L_12:
        /*001c*/ 	.word	0x00000000
        /*0020*/ 	.short	0x0004
        /*0022*/ 	.short	0x0020
        /*0024*/ 	.byte	0x00, 0xf4, 0x21, 0x00


	//----- nvinfo : EIATTR_KPARAM_INFO
	.align		4
.L_13:
        /*0028*/ 	.byte	0x04, 0x17
        /*002a*/ 	.short	(.L_15 - .L_14)
.L_14:
        /*002c*/ 	.word	0x00000000
        /*0030*/ 	.short	0x0003
        /*0032*/ 	.short	0x0018
        /*0034*/ 	.byte	0x00, 0xf4, 0x21, 0x00


	//----- nvinfo : EIATTR_KPARAM_INFO
	.align		4
.L_15:
        /*0038*/ 	.byte	0x04, 0x17
        /*003a*/ 	.short	(.L_17 - .L_16)
.L_16:
        /*003c*/ 	.word	0x00000000
        /*0040*/ 	.short	0x0002
        /*0042*/ 	.short	0x0010
        /*0044*/ 	.byte	0x00, 0xf4, 0x21, 0x00


	//----- nvinfo : EIATTR_KPARAM_INFO
	.align		4
.L_17:
        /*0048*/ 	.byte	0x04, 0x17
        /*004a*/ 	.short	(.L_19 - .L_18)
.L_18:
        /*004c*/ 	.word	0x00000000
        /*0050*/ 	.short	0x0001
        /*0052*/ 	.short	0x0008
        /*0054*/ 	.byte	0x00, 0xf4, 0x21, 0x00


	//----- nvinfo : EIATTR_KPARAM_INFO
	.align		4
.L_19:
        /*0058*/ 	.byte	0x04, 0x17
        /*005a*/ 	.short	(.L_21 - .L_20)
.L_20:
        /*005c*/ 	.word	0x00000000
        /*0060*/ 	.short	0x0000
        /*0062*/ 	.short	0x0000
        /*0064*/ 	.byte	0x00, 0xf4, 0x21, 0x00


	//----- nvinfo : EIATTR_SPARSE_MMA_MASK
	.align		4
.L_21:
        /*0068*/ 	.byte	0x03, 0x50
        /*006a*/ 	.short	0x0000


	//----- nvinfo : EIATTR_MAXREG_COUNT
	.align		4
        /*006c*/ 	.byte	0x03, 0x1b
        /*006e*/ 	.short	0x00ff


	//----- nvinfo : EIATTR_EXIT_INSTR_OFFSETS
	.align		4
        /*0070*/ 	.byte	0x04, 0x1c
        /*0072*/ 	.short	(.L_23 - .L_22)


	//   ....[0]....
.L_22:
        /*0074*/ 	.word	0x00000350


	//----- nvinfo : EIATTR_REQNTID
	.align		4
.L_23:
        /*0078*/ 	.byte	0x04, 0x10
        /*007a*/ 	.short	(.L_25 - .L_24)
.L_24:
        /*007c*/ 	.word	0x00000080
        /*0080*/ 	.word	0x00000001
        /*0084*/ 	.word	0x00000001


	//----- nvinfo : EIATTR_CBANK_PARAM_SIZE
	.align		4
.L_25:
        /*0088*/ 	.byte	0x03, 0x19
        /*008a*/ 	.short	0x002c


	//----- nvinfo : EIATTR_PARAM_CBANK
	.align		4
        /*008c*/ 	.byte	0x04, 0x0a
        /*008e*/ 	.short	(.L_27 - .L_26)
	.align		4
.L_26:
        /*0090*/ 	.word	index@(.nv.constant0.triton_poi_fused_convolution_leaky_relu_31)
        /*0094*/ 	.short	0x0210
        /*0096*/ 	.short	0x002c


	//----- nvinfo : EIATTR_SW_WAR
	.align		4
.L_27:
        /*0098*/ 	.byte	0x04, 0x36
        /*009a*/ 	.short	(.L_29 - .L_28)
.L_28:
        /*009c*/ 	.word	0x00000008
.L_29:


//--------------------- .nv.callgraph             --------------------------
	.section	.nv.callgraph,"",@"SHT_CUDA_CALLGRAPH"
	.align	4
	.sectionentsize	8
	.align		4
        /*0000*/ 	.word	0x00000000
	.align		4
        /*0004*/ 	.word	0xffffffff
	.align		4
        /*0008*/ 	.word	0x00000000
	.align		4
        /*000c*/ 	.word	0xfffffffe
	.align		4
        /*0010*/ 	.word	0x00000000
	.align		4
        /*0014*/ 	.word	0xfffffffd
	.align		4
        /*0018*/ 	.word	0x00000000
	.align		4
        /*001c*/ 	.word	0xfffffffc


//--------------------- .text.triton_poi_fused_convolution_leaky_relu_31 --------------------------
	.section	.text.triton_poi_fused_convolution_leaky_relu_31,"ax",@progbits
	.align	128
        .global         triton_poi_fused_convolution_leaky_relu_31
        .type           triton_poi_fused_convolution_leaky_relu_31,@function
        .size           triton_poi_fused_convolution_leaky_relu_31,(.L_x_1 - triton_poi_fused_convolution_leaky_relu_31)
        .other          triton_poi_fused_convolution_leaky_relu_31,@"STO_CUDA_ENTRY STV_DEFAULT"
triton_poi_fused_convolution_leaky_relu_31:
.text.triton_poi_fused_convolution_leaky_relu_31:
[----:B------:R-:W-:Y:S01]  /*0000*/  LDC R1, c[0x0][0x28] ;  /* 0x00000a00ff017b82 */ /* 0x000fe20000000800 */
[----:B------:R-:W1:Y:S07]  /*0010*/  S2R R0, SR_TID.X ;  /* 0x0000000000007919 */ /* 0x000e6e0000002100 */
[----:B------:R-:W2:Y:S01]  /*0020*/  LDC.64 R8, c[0x0][0x220] ;  /* 0x00008800ff087b82 */ /* 0x000ea20000000a00 */
[----:B------:R-:W-:Y:S01]  /*0030*/  ULDC.64 UR4, c[0x0][0x208] ;  /* 0x0000820000047ab9 */ /* 0x000fe20000000a00 */
[----:B------:R-:W-:Y:S01]  /*0040*/  ULDC.64 UR6, c[0x0][0x228] ;  /* 0x00008a0000067ab9 */ /* 0x000fe20000000a00 */
[----:B------:R-:W3:Y:S01]  /*0050*/  S2R R3, SR_CTAID.X ;  /* 0x0000000000037919 */ /* 0x000ee20000002500 */
[----:B------:R-:W-:Y:S01]  /*0060*/  ULDC.64 UR8, c[0x0][0x230] ;  /* 0x00008c0000087ab9 */ /* 0x000fe20000000a00 */
[----:B-1----:R-:W-:Y:S01]  /*0070*/  IMAD.SHL.U32 R0, R0, 0x2, RZ ;  /* 0x0000000200007824 */ /* 0x002fe200078e00ff */
[----:B---3--:R-:W-:-:S04]  /*0080*/  SHF.R.S32.HI R5, RZ, 0x17, R3 ;  /* 0x00000017ff057819 */ /* 0x008fc80000011403 */
[----:B------:R-:W-:Y:S02]  /*0090*/  LOP3.LUT R0, R0, 0xfe, RZ, 0xc0, !PT ;  /* 0x000000fe00007812 */ /* 0x000fe400078ec0ff */
[----:B------:R-:W-:-:S03]  /*00a0*/  SGXT R5, R5, 0x1 ;  /* 0x000000010505781a */ /* 0x000fc60000000200 */
[----:B------:R-:W-:Y:S02]  /*00b0*/  IMAD R0, R3, 0x100, R0 ;  /* 0x0000010003007824 */ /* 0x000fe400078e0200 */
[----:B------:R-:W1:Y:S03]  /*00c0*/  LDC.64 R2, c[0x0][0x218] ;  /* 0x00008600ff027b82 */ /* 0x000e660000000a00 */
[----:B------:R-:W-:-:S04]  /*00d0*/  LEA.HI R5, R5, R0, RZ, 0x2 ;  /* 0x0000000005057211 */ /* 0x000fc800078f10ff */
[--C-:B------:R-:W-:Y:S02]  /*00e0*/  SHF.R.S32.HI R6, RZ, 0x2, R5.reuse ;  /* 0x00000002ff067819 */ /* 0x100fe40000011405 */
[----:B------:R-:W-:-:S04]  /*00f0*/  SHF.R.S32.HI R5, RZ, 0x1f, R5 ;  /* 0x0000001fff057819 */ /* 0x000fc80000011405 */
[----:B------:R-:W-:Y:S02]  /*0100*/  LEA.HI R7, R5, R6, RZ, 0x9 ;  /* 0x0000000605077211 */ /* 0x000fe400078f48ff */
[----:B------:R-:W3:Y:S02]  /*0110*/  LDC.64 R4, c[0x0][0x210] ;  /* 0x00008400ff047b82 */ /* 0x000ee40000000a00 */
[----:B------:R-:W-:-:S05]  /*0120*/  LOP3.LUT R7, R7, 0xfffffe00, RZ, 0xc0, !PT ;  /* 0xfffffe0007077812 */ /* 0x000fca00078ec0ff */
[----:B------:R-:W-:Y:S02]  /*0130*/  IMAD.IADD R7, R6, 0x1, -R7 ;  /* 0x0000000106077824 */ /* 0x000fe400078e0a07 */
[----:B-1----:R-:W-:-:S04]  /*0140*/  IMAD.WIDE R2, R0, 0x4, R2 ;  /* 0x0000000400027825 */ /* 0x002fc800078e0202 */
[----:B--2---:R-:W-:Y:S01]  /*0150*/  IMAD.WIDE R8, R7, 0x4, R8 ;  /* 0x0000000407087825 */ /* 0x004fe200078e0208 */
[----:B------:R-:W2:Y:S05]  /*0160*/  LDG.E.64 R12, desc[UR4][R2.64] ;  /* 0x00000004020c7981 */ /* 0x000eaa000c1e1b00 */
[----:B------:R1:W2:Y:S01]  /*0170*/  LDG.E.EL R9, desc[UR4][R8.64] ;  /* 0x0000000408097981 */ /* 0x0002a2000c2e1900 */
[----:B---3--:R-:W-:-:S05]  /*0180*/  IMAD.WIDE R4, R0, 0x4, R4 ;  /* 0x0000000400047825 */ /* 0x008fca00078e0204 */
[----:B------:R-:W3:Y:S01]  /*0190*/  LDG.E.64 R6, desc[UR4][R4.64] ;  /* 0x0000000404067981 */ /* 0x000ee2000c1e1b00 */
[----:B------:R-:W-:Y:S02]  /*01a0*/  SHF.R.S32.HI R14, RZ, 0x1f, R0 ;  /* 0x0000001fff0e7819 */ /* 0x000fe40000011400 */
[----:B-1----:R-:W-:Y:S02]  /*01b0*/  IADD3 R8, P4, R0, UR6, RZ ;  /* 0x0000000600087c10 */ /* 0x002fe4000ff9e0ff */
[C---:B--2---:R-:W-:Y:S01]  /*01c0*/  FSETP.GT.AND P1, PT, R9.reuse, -R12, PT ;  /* 0x8000000c0900720b */ /* 0x044fe20003f24000 */
[C---:B------:R-:W-:Y:S01]  /*01d0*/  FADD R12, R9.reuse, R12 ;  /* 0x0000000c090c7221 */ /* 0x040fe20000000000 */
[C---:B------:R-:W-:Y:S01]  /*01e0*/  FSETP.GT.AND P0, PT, R9.reuse, -R13, PT ;  /* 0x8000000d0900720b */ /* 0x040fe20003f04000 */
[----:B------:R-:W-:Y:S01]  /*01f0*/  FADD R13, R9, R13 ;  /* 0x0000000d090d7221 */ /* 0x000fe20000000000 */
[----:B------:R-:W-:Y:S02]  /*0200*/  SEL R10, RZ, 0x1, !P1 ;  /* 0x00000001ff0a7807 */ /* 0x000fe40004800000 */
[----:B------:R-:W-:-:S02]  /*0210*/  SEL R11, RZ, 0x100, !P0 ;  /* 0x00000100ff0b7807 */ /* 0x000fc40004000000 */
[----:B---3--:R-:W-:-:S03]  /*0220*/  FSETP.GT.AND P2, PT, R9, -R7, PT ;  /* 0x800000070900720b */ /* 0x008fc60003f44000 */
[----:B------:R-:W-:Y:S01]  /*0230*/  IMAD.IADD R17, R10, 0x1, R11 ;  /* 0x000000010a117824 */ /* 0x000fe200078e020b */
[----:B------:R-:W-:Y:S01]  /*0240*/  FSETP.GT.AND P3, PT, R9, -R6, PT ;  /* 0x800000060900720b */ /* 0x000fe20003f64000 */
[--C-:B------:R-:W-:Y:S01]  /*0250*/  FADD R7, R7, R9.reuse ;  /* 0x0000000907077221 */ /* 0x100fe20000000000 */
[----:B------:R-:W-:Y:S01]  /*0260*/  IADD3 R10, P5, R0, UR8, RZ ;  /* 0x00000008000a7c10 */ /* 0x000fe2000ffbe0ff */
[----:B------:R-:W-:Y:S01]  /*0270*/  FADD R6, R6, R9 ;  /* 0x0000000906067221 */ /* 0x000fe20000000000 */
[----:B------:R-:W-:Y:S01]  /*0280*/  SEL R11, RZ, 0x100, !P2 ;  /* 0x00000100ff0b7807 */ /* 0x000fe20005000000 */
[----:B------:R-:W-:Y:S01]  /*0290*/  @!P1 FMUL R12, R12, 0.10000000149011611938 ;  /* 0x3dcccccd0c0c9820 */ /* 0x000fe20000400000 */
[----:B------:R-:W-:Y:S01]  /*02a0*/  SEL R0, RZ, 0x1, !P3 ;  /* 0x00000001ff007807 */ /* 0x000fe20005800000 */
[----:B------:R-:W-:Y:S01]  /*02b0*/  @!P0 FMUL R13, R13, 0.10000000149011611938 ;  /* 0x3dcccccd0d0d8820 */ /* 0x000fe20000400000 */
[----:B------:R-:W-:-:S03]  /*02c0*/  IADD3.X R9, R14, UR7, RZ, P4, !PT ;  /* 0x000000070e097c10 */ /* 0x000fc6000a7fe4ff */
[----:B------:R-:W-:Y:S02]  /*02d0*/  IMAD.IADD R15, R0, 0x1, R11 ;  /* 0x00000001000f7824 */ /* 0x000fe400078e020b */
[----:B------:R-:W-:Y:S01]  /*02e0*/  @!P2 FMUL R7, R7, 0.10000000149011611938 ;  /* 0x3dcccccd0707a820 */ /* 0x000fe20000400000 */
[----:B------:R-:W-:Y:S01]  /*02f0*/  @!P3 FMUL R6, R6, 0.10000000149011611938 ;  /* 0x3dcccccd0606b820 */ /* 0x000fe20000400000 */
[----:B------:R-:W-:Y:S01]  /*0300*/  IADD3.X R11, R14, UR9, RZ, P5, !PT ;  /* 0x000000090e0b7c10 */ /* 0x000fe2000affe4ff */
[----:B------:R-:W-:Y:S04]  /*0310*/  STG.E.U16 desc[UR4][R8.64], R15 ;  /* 0x0000000f08007986 */ /* 0x000fe8000c101504 */
[----:B------:R-:W-:Y:S04]  /*0320*/  STG.E.64 desc[UR4][R4.64], R6 ;  /* 0x0000000604007986 */ /* 0x000fe8000c101b04 */
[----:B------:R-:W-:Y:S04]  /*0330*/  STG.E.U16 desc[UR4][R10.64], R17 ;  /* 0x000000110a007986 */ /* 0x000fe8000c101504 */
[----:B------:R-:W-:Y:S01]  /*0340*/  STG.E.64 desc[UR4][R2.64], R12 ;  /* 0x0000000c02007986 */ /* 0x000fe2000c101b04 */
[----:B------:R-:W-:Y:S05]  /*0350*/  EXIT ;  /* 0x000000000000794d */ /* 0x000fea0003800000 */
.L_x_0:
[----:B------:R-:W-:-:S00]  /*0360*/  BRA `(.L_x_0) ;  /* 0xfffffffc00fc7947 */ /* 0x000fc0000383ffff */
[----:B------:R-:W-:-:S00]  /*0370*/  NOP ;  /* 0x0000000000007918 */ /* 0x000fc00000000000 */
        /* <DEDUP_REMOVED lines=8> */
.L_x_1:


//--------------------- .nv.constant0.triton_poi_fused_convolution_leaky_relu_31 --------------------------
	.section	.nv.constant0.triton_poi_fused_convolution_leaky_relu_31,"a",@progbits
	.sectionflags	@""
	.align	4
.nv.constant0.triton_poi_fused_convolution_leaky_relu_31:
	.zero		572
